	.headerflags	@"EF_CUDA_TEXMODE_UNIFIED EF_CUDA_64BIT_ADDRESS EF_CUDA_SM89 EF_CUDA_VIRTUAL_SM(EF_CUDA_SM89)"
	.elftype	@"ET_EXEC"


//--------------------- .nv.info                  --------------------------
	.section	.nv.info,"",@"SHT_CUDA_INFO"
	.align	4


	//----- nvinfo : EIATTR_REGCOUNT
	.align		4
        /*0000*/ 	.byte	0x04, 0x2f
        /*0002*/ 	.short	(.L_1 - .L_0)
	.align		4
.L_0:
        /*0004*/ 	.word	index@(triton__0d1d2d3d4d5de)
        /*0008*/ 	.word	0x00000024


	//----- nvinfo : EIATTR_MAX_STACK_SIZE
	.align		4
.L_1:
        /*000c*/ 	.byte	0x04, 0x23
        /*000e*/ 	.short	(.L_3 - .L_2)
	.align		4
.L_2:
        /*0010*/ 	.word	index@(triton__0d1d2d3d4d5de)
        /*0014*/ 	.word	0x00000000


	//----- nvinfo : EIATTR_MIN_STACK_SIZE
	.align		4
.L_3:
        /*0018*/ 	.byte	0x04, 0x12
        /*001a*/ 	.short	(.L_5 - .L_4)
	.align		4
.L_4:
        /*001c*/ 	.word	index@(triton__0d1d2d3d4d5de)
        /*0020*/ 	.word	0x00000000


	//----- nvinfo : EIATTR_FRAME_SIZE
	.align		4
.L_5:
        /*0024*/ 	.byte	0x04, 0x11
        /*0026*/ 	.short	(.L_7 - .L_6)
	.align		4
.L_6:
        /*0028*/ 	.word	index@(triton__0d1d2d3d4d5de)
        /*002c*/ 	.word	0x00000000
.L_7:


//--------------------- .nv.info.triton__0d1d2d3d4d5de --------------------------
	.section	.nv.info.triton__0d1d2d3d4d5de,"",@"SHT_CUDA_INFO"
	.align	4


	//----- nvinfo : EIATTR_CUDA_API_VERSION
	.align		4
        /*0000*/ 	.byte	0x04, 0x37
        /*0002*/ 	.short	(.L_9 - .L_8)
.L_8:
        /*0004*/ 	.word	0x0000007b


	//----- nvinfo : EIATTR_PARAM_CBANK
	.align		4
.L_9:
        /*0008*/ 	.byte	0x04, 0x0a
        /*000a*/ 	.short	(.L_11 - .L_10)
	.align		4
.L_10:
        /*000c*/ 	.word	index@(.nv.constant0.triton__0d1d2d3d4d5de)
        /*0010*/ 	.short	0x0160
        /*0012*/ 	.short	0x002c


	//----- nvinfo : EIATTR_CBANK_PARAM_SIZE
	.align		4
.L_11:
        /*0014*/ 	.byte	0x03, 0x19
        /*0016*/ 	.short	0x002c


	//----- nvinfo : EIATTR_KPARAM_INFO
	.align		4
        /*0018*/ 	.byte	0x04, 0x17
        /*001a*/ 	.short	(.L_13 - .L_12)
.L_12:
        /*001c*/ 	.word	0x00000000
        /*0020*/ 	.short	0x0005
        /*0022*/ 	.short	0x0028
        /*0024*/ 	.byte	0x00, 0xf0, 0x11, 0x00


	//----- nvinfo : EIATTR_KPARAM_INFO
	.align		4
.L_13:
        /*0028*/ 	.byte	0x04, 0x17
        /*002a*/ 	.short	(.L_15 - .L_14)
.L_14:
        /*002c*/ 	.word	0x00000000
        /*0030*/ 	.short	0x0004
        /*0032*/ 	.short	0x0020
        /*0034*/ 	.byte	0x00, 0xf0, 0x21, 0x00


	//----- nvinfo : EIATTR_KPARAM_INFO
	.align		4
.L_15:
        /*0038*/ 	.byte	0x04, 0x17
        /*003a*/ 	.short	(.L_17 - .L_16)
.L_16:
        /*003c*/ 	.word	0x00000000
        /*0040*/ 	.short	0x0003
        /*0042*/ 	.short	0x0018
        /*0044*/ 	.byte	0x00, 0xf0, 0x21, 0x00


	//----- nvinfo : EIATTR_KPARAM_INFO
	.align		4
.L_17:
        /*0048*/ 	.byte	0x04, 0x17
        /*004a*/ 	.short	(.L_19 - .L_18)
.L_18:
        /*004c*/ 	.word	0x00000000
        /*0050*/ 	.short	0x0002
        /*0052*/ 	.short	0x0010
        /*0054*/ 	.byte	0x00, 0xf0, 0x21, 0x00


	//----- nvinfo : EIATTR_KPARAM_INFO
	.align		4
.L_19:
        /*0058*/ 	.byte	0x04, 0x17
        /*005a*/ 	.short	(.L_21 - .L_20)
.L_20:
        /*005c*/ 	.word	0x00000000
        /*0060*/ 	.short	0x0001
        /*0062*/ 	.short	0x0008
        /*0064*/ 	.byte	0x00, 0xf0, 0x21, 0x00


	//----- nvinfo : EIATTR_KPARAM_INFO
	.align		4
.L_21:
        /*0068*/ 	.byte	0x04, 0x17
        /*006a*/ 	.short	(.L_23 - .L_22)
.L_22:
        /*006c*/ 	.word	0x00000000
        /*0070*/ 	.short	0x0000
        /*0072*/ 	.short	0x0000
        /*0074*/ 	.byte	0x00, 0xf0, 0x21, 0x00


	//----- nvinfo : EIATTR_MAXREG_COUNT
	.align		4
.L_23:
        /*0078*/ 	.byte	0x03, 0x1b
        /*007a*/ 	.short	0x00ff


	//----- nvinfo : EIATTR_EXIT_INSTR_OFFSETS
	.align		4
        /*007c*/ 	.byte	0x04, 0x1c
        /*007e*/ 	.short	(.L_25 - .L_24)


	//   ....[0]....
.L_24:
        /*0080*/ 	.word	0x00000a80


	//----- nvinfo : EIATTR_MAX_THREADS
	.align		4
.L_25:
        /*0084*/ 	.byte	0x04, 0x05
        /*0086*/ 	.short	(.L_27 - .L_26)
.L_26:
        /*0088*/ 	.word	0x00000100
        /*008c*/ 	.word	0x00000001
        /*0090*/ 	.word	0x00000001
.L_27:


//--------------------- .nv.rel.action            --------------------------
	.section	.nv.rel.action,"",@"SHT_CUDA_RELOCINFO"
	.align	8
	.sectionentsize	8
        /*0000*/ 	.byte	0x73, 0x00, 0x00, 0x00, 0x00, 0x00, 0x00, 0x00, 0x00, 0x00, 0x00, 0x11, 0x25, 0x00, 0x05, 0x36


//--------------------- .nv.constant0.triton__0d1d2d3d4d5de --------------------------
	.section	.nv.constant0.triton__0d1d2d3d4d5de,"a",@progbits
	.align	4
.nv.constant0.triton__0d1d2d3d4d5de:
	.zero		396


//--------------------- .text.triton__0d1d2d3d4d5de --------------------------
	.section	.text.triton__0d1d2d3d4d5de,"ax",@progbits
	.sectioninfo	@"SHI_REGISTERS=36"
	.align	128
        .global         triton__0d1d2d3d4d5de
        .type           triton__0d1d2d3d4d5de,@function
        .size           triton__0d1d2d3d4d5de,(.L_x_1 - triton__0d1d2d3d4d5de)
        .other          triton__0d1d2d3d4d5de,@"STO_CUDA_ENTRY STV_DEFAULT"
triton__0d1d2d3d4d5de:
.text.triton__0d1d2d3d4d5de:
[----:B------:R-:W-:-:S02]  /*0000*/  IMAD.MOV.U32 R1, RZ, RZ, c[0x0][0x28] ;  /* 0x00000a00ff017624 */ /* 0x000fc400078e00ff */
[----:B------:R-:W0:Y:S01]  /*0010*/  S2R R0, SR_TID.X ;  /* 0x0000000000007919 */ /* 0x000e220000002100 */
[----:B------:R-:W-:-:S03]  /*0020*/  ULDC.64 UR4, c[0x0][0x118] ;  /* 0x0000460000047ab9 */ /* 0x000fc60000000a00 */
[----:B------:R-:W1:Y:S01]  /*0030*/  S2R R7, SR_CTAID.X ;  /* 0x0000000000077919 */ /* 0x000e620000002500 */
[----:B0-----:R-:W-:Y:S01]  /*0040*/  IMAD.SHL.U32 R0, R0, 0x2, RZ ;  /* 0x0000000200007824 */ /* 0x001fe200078e00ff */
[----:B-1----:R-:W-:-:S04]  /*0050*/  SHF.R.S32.HI R25, RZ, 0x16, R7 ;  /* 0x00000016ff197819 */ /* 0x002fc80000011407 */
[----:B------:R-:W-:Y:S02]  /*0060*/  LOP3.LUT R0, R0, 0x1fe, RZ, 0xc0, !PT ;  /* 0x000001fe00007812 */ /* 0x000fe400078ec0ff */
[----:B------:R-:W-:-:S03]  /*0070*/  SGXT R25, R25, 0x1 ;  /* 0x000000011919781a */ /* 0x000fc60000000200 */
[----:B------:R-:W-:-:S05]  /*0080*/  IMAD R3, R7, 0x200, R0 ;  /* 0x0000020007037824 */ /* 0x000fca00078e0200 */
[----:B------:R-:W-:Y:S02]  /*0090*/  SHF.R.S32.HI R0, RZ, 0x1f, R3 ;  /* 0x0000001fff007819 */ /* 0x000fe40000011403 */
[----:B------:R-:W-:Y:S02]  /*00a0*/  IADD3 R20, R3, 0x1, RZ ;  /* 0x0000000103147810 */ /* 0x000fe40007ffe0ff */
[CC--:B------:R-:W-:Y:S02]  /*00b0*/  LEA.HI R10, R0.reuse, R3.reuse, RZ, 0x15 ;  /* 0x00000003000a7211 */ /* 0x0c0fe400078fa8ff */
[----:B------:R-:W-:Y:S02]  /*00c0*/  LEA.HI R0, R0, R3, RZ, 0x8 ;  /* 0x0000000300007211 */ /* 0x000fe400078f40ff */
[----:B------:R-:W-:-:S04]  /*00d0*/  SHF.R.S32.HI R4, RZ, 0x15, R10 ;  /* 0x00000015ff047819 */ /* 0x000fc8000001140a */
[----:B------:R-:W-:-:S04]  /*00e0*/  LOP3.LUT R5, R4, 0xffff, RZ, 0xc0, !PT ;  /* 0x0000ffff04057812 */ /* 0x000fc800078ec0ff */
[----:B------:R-:W-:-:S04]  /*00f0*/  LEA.HI R2, R5, R4, RZ, 0x13 ;  /* 0x0000000405027211 */ /* 0x000fc800078f98ff */
[----:B------:R-:W-:-:S05]  /*0100*/  LOP3.LUT R2, R2, 0xfff8, RZ, 0xc0, !PT ;  /* 0x0000fff802027812 */ /* 0x000fca00078ec0ff */
[----:B------:R-:W-:-:S05]  /*0110*/  IMAD.MOV R2, RZ, RZ, -R2 ;  /* 0x000000ffff027224 */ /* 0x000fca00078e0a02 */
[----:B------:R-:W-:Y:S02]  /*0120*/  PRMT R5, R2, 0x7710, RZ ;  /* 0x0000771002057816 */ /* 0x000fe400000000ff */
[----:B------:R-:W-:-:S03]  /*0130*/  SHF.R.S32.HI R2, RZ, 0x8, R0 ;  /* 0x00000008ff027819 */ /* 0x000fc60000011400 */
[----:B------:R-:W-:Y:S01]  /*0140*/  IMAD.IADD R6, R4, 0x1, R5 ;  /* 0x0000000104067824 */ /* 0x000fe200078e0205 */
[----:B------:R-:W-:Y:S02]  /*0150*/  SHF.R.S32.HI R5, RZ, 0x1f, R0 ;  /* 0x0000001fff057819 */ /* 0x000fe40000011400 */
[----:B------:R-:W-:Y:S02]  /*0160*/  LOP3.LUT R0, R0, 0xffffff00, RZ, 0xc0, !PT ;  /* 0xffffff0000007812 */ /* 0x000fe400078ec0ff */
[----:B------:R-:W-:Y:S02]  /*0170*/  LOP3.LUT R7, R6, 0x80, RZ, 0xc0, !PT ;  /* 0x0000008006077812 */ /* 0x000fe400078ec0ff */
[----:B------:R-:W-:Y:S01]  /*0180*/  LEA.HI R5, R5, R2, RZ, 0xd ;  /* 0x0000000205057211 */ /* 0x000fe200078f68ff */
[----:B------:R-:W-:Y:S01]  /*0190*/  IMAD.IADD R0, R3, 0x1, -R0 ;  /* 0x0000000103007824 */ /* 0x000fe200078e0a00 */
[----:B------:R-:W-:Y:S02]  /*01a0*/  LEA.HI R9, R7, R6, RZ, 0x19 ;  /* 0x0000000607097211 */ /* 0x000fe400078fc8ff */
[----:B------:R-:W-:-:S02]  /*01b0*/  LEA.HI R7, R25, R3, RZ, 0x18 ;  /* 0x0000000319077211 */ /* 0x000fc400078fc0ff */
[----:B------:R-:W-:Y:S02]  /*01c0*/  LOP3.LUT R5, R5, 0xfe000, RZ, 0xc0, !PT ;  /* 0x000fe00005057812 */ /* 0x000fe400078ec0ff */
[----:B------:R-:W-:Y:S01]  /*01d0*/  LOP3.LUT R8, R9, 0xfe, RZ, 0xc0, !PT ;  /* 0x000000fe09087812 */ /* 0x000fe200078ec0ff */
[----:B------:R-:W-:Y:S01]  /*01e0*/  IMAD.SHL.U32 R7, R7, 0x2, RZ ;  /* 0x0000000207077824 */ /* 0x000fe200078e00ff */
[----:B------:R-:W-:Y:S02]  /*01f0*/  IADD3 R4, R2, -R5, RZ ;  /* 0x8000000502047210 */ /* 0x000fe40007ffe0ff */
[----:B------:R-:W-:Y:S01]  /*0200*/  LEA.HI R2, R25, R20, RZ, 0x8 ;  /* 0x0000001419027211 */ /* 0x000fe200078f40ff */
[----:B------:R-:W-:Y:S01]  /*0210*/  IMAD.MOV R8, RZ, RZ, -R8 ;  /* 0x000000ffff087224 */ /* 0x000fe200078e0a08 */
[----:B------:R-:W-:Y:S02]  /*0220*/  LOP3.LUT R7, R7, 0xfe000000, RZ, 0xc0, !PT ;  /* 0xfe00000007077812 */ /* 0x000fe400078ec0ff */
[----:B------:R-:W-:-:S02]  /*0230*/  LOP3.LUT R5, R2, 0xffffff00, RZ, 0xc0, !PT ;  /* 0xffffff0002057812 */ /* 0x000fc400078ec0ff */
[----:B------:R-:W-:Y:S01]  /*0240*/  PRMT R11, R8, 0x7710, RZ ;  /* 0x00007710080b7816 */ /* 0x000fe200000000ff */
[----:B------:R-:W-:Y:S01]  /*0250*/  IMAD R4, R4, 0x1000, R7 ;  /* 0x0000100004047824 */ /* 0x000fe200078e0207 */
[----:B------:R-:W-:Y:S02]  /*0260*/  IADD3 R5, R20, -R5, RZ ;  /* 0x8000000514057210 */ /* 0x000fe40007ffe0ff */
[----:B------:R-:W-:Y:S01]  /*0270*/  PRMT R13, R9, 0x8880, RZ ;  /* 0x00008880090d7816 */ /* 0x000fe200000000ff */
[----:B------:R-:W-:Y:S01]  /*0280*/  IMAD.IADD R6, R6, 0x1, R11 ;  /* 0x0000000106067824 */ /* 0x000fe200078e020b */
[C---:B------:R-:W-:Y:S01]  /*0290*/  IADD3 R2, R4.reuse, -0x80, RZ ;  /* 0xffffff8004027810 */ /* 0x040fe20007ffe0ff */
[C-C-:B------:R-:W-:Y:S01]  /*02a0*/  IMAD.IADD R7, R5.reuse, 0x1, R4.reuse ;  /* 0x0000000105077824 */ /* 0x140fe200078e0204 */
[----:B------:R-:W-:Y:S01]  /*02b0*/  IADD3 R11, R4, 0x200, RZ ;  /* 0x00000200040b7810 */ /* 0x000fe20007ffe0ff */
[----:B------:R-:W-:Y:S01]  /*02c0*/  IMAD.IADD R8, R0, 0x1, R4 ;  /* 0x0000000100087824 */ /* 0x000fe200078e0204 */
[----:B------:R-:W-:Y:S01]  /*02d0*/  IADD3 R4, R4, 0x180, RZ ;  /* 0x0000018004047810 */ /* 0x000fe20007ffe0ff */
[C---:B------:R-:W-:Y:S01]  /*02e0*/  IMAD.IADD R12, R0.reuse, 0x1, R2 ;  /* 0x00000001000c7824 */ /* 0x040fe200078e0202 */
[C---:B------:R-:W-:Y:S01]  /*02f0*/  IADD3 R9, R5.reuse, R2, RZ ;  /* 0x0000000205097210 */ /* 0x040fe20007ffe0ff */
[----:B------:R-:W-:Y:S01]  /*0300*/  IMAD.MOV.U32 R2, RZ, RZ, R13 ;  /* 0x000000ffff027224 */ /* 0x000fe200078e000d */
[C---:B------:R-:W-:Y:S01]  /*0310*/  ISETP.GE.AND P2, PT, R0.reuse, 0x80, PT ;  /* 0x000000800000780c */ /* 0x040fe20003f46270 */
[C-C-:B------:R-:W-:Y:S01]  /*0320*/  IMAD.IADD R14, R0.reuse, 0x1, R11.reuse ;  /* 0x00000001000e7824 */ /* 0x140fe200078e020b */
[C---:B------:R-:W-:Y:S01]  /*0330*/  ISETP.GT.AND P0, PT, R0.reuse, 0x7f, PT ;  /* 0x0000007f0000780c */ /* 0x040fe20003f04270 */
[----:B------:R-:W-:Y:S01]  /*0340*/  IMAD.IADD R24, R0, 0x1, R4 ;  /* 0x0000000100187824 */ /* 0x000fe200078e0204 */
[----:B------:R-:W-:Y:S01]  /*0350*/  SHF.R.S32.HI R0, RZ, 0x1, R2 ;  /* 0x00000001ff007819 */ /* 0x000fe20000011402 */
[----:B------:R-:W-:Y:S01]  /*0360*/  IMAD.IADD R18, R5, 0x1, R11 ;  /* 0x0000000105127824 */ /* 0x000fe200078e020b */
[----:B------:R-:W-:Y:S01]  /*0370*/  PRMT R28, R6, 0x8880, RZ ;  /* 0x00008880061c7816 */ /* 0x000fe200000000ff */
[----:B------:R-:W-:Y:S01]  /*0380*/  IMAD.MOV.U32 R2, RZ, RZ, 0x2 ;  /* 0x00000002ff027424 */ /* 0x000fe200078e00ff */
[----:B------:R-:W-:-:S02]  /*0390*/  PRMT R27, R0, 0x9910, RZ ;  /* 0x00009910001b7816 */ /* 0x000fc400000000ff */
[C---:B------:R-:W-:Y:S01]  /*03a0*/  IADD3 R22, R5.reuse, R4, RZ ;  /* 0x0000000405167210 */ /* 0x040fe20007ffe0ff */
[C---:B------:R-:W-:Y:S01]  /*03b0*/  IMAD R16, R28.reuse, 0x100, R7 ;  /* 0x000001001c107824 */ /* 0x040fe200078e0207 */
[----:B------:R-:W-:Y:S01]  /*03c0*/  ISETP.GE.AND P3, PT, R5, 0x80, PT ;  /* 0x000000800500780c */ /* 0x000fe20003f66270 */
[----:B------:R-:W-:Y:S01]  /*03d0*/  IMAD R11, R27, 0x400, R18 ;  /* 0x000004001b0b7824 */ /* 0x000fe200078e0212 */
[----:B------:R-:W-:Y:S01]  /*03e0*/  ISETP.GT.AND P1, PT, R5, 0x7f, PT ;  /* 0x0000007f0500780c */ /* 0x000fe20003f24270 */
[C---:B------:R-:W-:Y:S01]  /*03f0*/  IMAD R18, R28.reuse, 0x100, R9 ;  /* 0x000001001c127824 */ /* 0x040fe200078e0209 */
[C---:B------:R-:W-:Y:S01]  /*0400*/  LEA R7, R27.reuse, R16, 0xa ;  /* 0x000000101b077211 */ /* 0x040fe200078e50ff */
[----:B------:R-:W-:Y:S01]  /*0410*/  IMAD R9, R27, 0x400, R22 ;  /* 0x000004001b097824 */ /* 0x000fe200078e0216 */
[----:B------:R-:W-:Y:S01]  /*0420*/  IADD3 R17, R11, 0x80, RZ ;  /* 0x000000800b117810 */ /* 0x000fe20007ffe0ff */
[----:B------:R-:W-:Y:S01]  /*0430*/  IMAD R19, R27, 0x400, R18 ;  /* 0x000004001b137824 */ /* 0x000fe200078e0212 */
[----:B------:R-:W-:Y:S01]  /*0440*/  IADD3 R23, R7, 0x80, RZ ;  /* 0x0000008007177810 */ /* 0x000fe20007ffe0ff */
[----:B------:R-:W-:Y:S01]  /*0450*/  IMAD R26, R28, 0x100, R8 ;  /* 0x000001001c1a7824 */ /* 0x000fe200078e0208 */
[----:B------:R-:W-:Y:S01]  /*0460*/  PRMT R4, RZ, 0x7610, R4 ;  /* 0x00007610ff047816 */ /* 0x000fe20000000004 */
[----:B------:R-:W-:Y:S01]  /*0470*/  IMAD.WIDE R8, R9, R2, c[0x0][0x160] ;  /* 0x0000580009087625 */ /* 0x000fe200078e0202 */
[----:B------:R-:W-:-:S02]  /*0480*/  PRMT R6, RZ, 0x7610, R6 ;  /* 0x00007610ff067816 */ /* 0x000fc40000000006 */
[----:B------:R-:W-:Y:S01]  /*0490*/  PRMT R0, RZ, 0x7610, R0 ;  /* 0x00007610ff007816 */ /* 0x000fe20000000000 */
[----:B------:R-:W-:Y:S01]  /*04a0*/  IMAD.WIDE R16, R17, R2, c[0x0][0x160] ;  /* 0x0000580011107625 */ /* 0x000fe200078e0202 */
[----:B------:R-:W-:Y:S01]  /*04b0*/  PRMT R5, RZ, 0x7610, R5 ;  /* 0x00007610ff057816 */ /* 0x000fe20000000005 */
[----:B------:R0:W2:Y:S01]  /*04c0*/  @P1 LDG.E.U16 R4, [R8.64] ;  /* 0x0000000408041981 */ /* 0x0000a2000c1e1500 */
[----:B------:R-:W-:Y:S01]  /*04d0*/  LEA R21, R27, R14, 0xa ;  /* 0x0000000e1b157211 */ /* 0x000fe200078e50ff */
[-C--:B------:R-:W-:Y:S02]  /*04e0*/  IMAD.WIDE R18, R19, R2.reuse, c[0x0][0x160] ;  /* 0x0000580013127625 */ /* 0x080fe400078e0202 */
[----:B------:R1:W3:Y:S02]  /*04f0*/  @!P3 LDG.E.U16 R6, [R16.64] ;  /* 0x000000041006b981 */ /* 0x0002e4000c1e1500 */
[----:B------:R-:W-:-:S04]  /*0500*/  IMAD.WIDE R22, R23, R2, c[0x0][0x160] ;  /* 0x0000580017167625 */ /* 0x000fc800078e0202 */
[----:B------:R-:W-:Y:S01]  /*0510*/  IMAD R28, R28, 0x100, R12 ;  /* 0x000001001c1c7824 */ /* 0x000fe200078e020c */
[----:B------:R4:W5:Y:S01]  /*0520*/  @P1 LDG.E.U16 R5, [R18.64] ;  /* 0x0000000412051981 */ /* 0x000962000c1e1500 */
[----:B------:R-:W-:Y:S01]  /*0530*/  IMAD R15, R27, 0x400, R26 ;  /* 0x000004001b0f7824 */ /* 0x000fe200078e021a */
[----:B------:R-:W-:Y:S01]  /*0540*/  IADD3 R33, R21, 0x80, RZ ;  /* 0x0000008015217810 */ /* 0x000fe20007ffe0ff */
[C---:B------:R-:W-:Y:S01]  /*0550*/  IMAD R31, R27.reuse, 0x400, R28 ;  /* 0x000004001b1f7824 */ /* 0x040fe200078e021c */
[----:B------:R1:W5:Y:S01]  /*0560*/  @!P3 LDG.E.U16 R0, [R22.64] ;  /* 0x000000041600b981 */ /* 0x000362000c1e1500 */
[----:B------:R-:W-:Y:S01]  /*0570*/  IMAD R27, R27, 0x400, R24 ;  /* 0x000004001b1b7824 */ /* 0x000fe200078e0218 */
[----:B------:R-:W-:Y:S02]  /*0580*/  IADD3 R29, R15, 0x80, RZ ;  /* 0x000000800f1d7810 */ /* 0x000fe40007ffe0ff */
[----:B------:R-:W-:Y:S01]  /*0590*/  LEA.HI R25, R25, R20, RZ, 0x15 ;  /* 0x0000001419197211 */ /* 0x000fe200078fa8ff */
[----:B0-----:R-:W-:Y:S01]  /*05a0*/  IMAD.WIDE R8, R33, R2, c[0x0][0x160] ;  /* 0x0000580021087625 */ /* 0x001fe200078e0202 */
[----:B------:R-:W-:-:S02]  /*05b0*/  PRMT R14, RZ, 0x7610, R14 ;  /* 0x00007610ff0e7816 */ /* 0x000fc4000000000e */
[----:B------:R-:W-:Y:S01]  /*05c0*/  PRMT R24, RZ, 0x7610, R24 ;  /* 0x00007610ff187816 */ /* 0x000fe20000000018 */
[-C--:B------:R-:W-:Y:S01]  /*05d0*/  IMAD.WIDE R26, R27, R2.reuse, c[0x0][0x160] ;  /* 0x000058001b1a7625 */ /* 0x080fe200078e0202 */
[----:B------:R-:W-:Y:S02]  /*05e0*/  PRMT R12, RZ, 0x7610, R12 ;  /* 0x00007610ff0c7816 */ /* 0x000fe4000000000c */
[----:B------:R-:W-:Y:S01]  /*05f0*/  PRMT R13, RZ, 0x7610, R13 ;  /* 0x00007610ff0d7816 */ /* 0x000fe2000000000d */
[-C--:B-1----:R-:W-:Y:S01]  /*0600*/  IMAD.WIDE R16, R31, R2.reuse, c[0x0][0x160] ;  /* 0x000058001f107625 */ /* 0x082fe200078e0202 */
[----:B------:R-:W-:Y:S01]  /*0610*/  LOP3.LUT R25, R25, 0xffe00000, RZ, 0xc0, !PT ;  /* 0xffe0000019197812 */ /* 0x000fe200078ec0ff */
[----:B------:R0:W5:Y:S01]  /*0620*/  @!P2 LDG.E.U16 R14, [R8.64] ;  /* 0x00000004080ea981 */ /* 0x000162000c1e1500 */
[----:B------:R-:W-:Y:S01]  /*0630*/  LOP3.LUT R10, R10, 0xffe00000, RZ, 0xc0, !PT ;  /* 0xffe000000a0a7812 */ /* 0x000fe200078ec0ff */
[----:B----4-:R-:W-:Y:S02]  /*0640*/  IMAD.WIDE R18, R29, R2, c[0x0][0x160] ;  /* 0x000058001d127625 */ /* 0x010fe400078e0202 */
[----:B------:R1:W4:Y:S01]  /*0650*/  @P0 LDG.E.U16 R24, [R26.64] ;  /* 0x000000041a180981 */ /* 0x000322000c1e1500 */
[----:B------:R-:W-:Y:S01]  /*0660*/  IADD3 R33, R3, -R10, RZ ;  /* 0x8000000a03217210 */ /* 0x000fe20007ffe0ff */
[----:B------:R-:W-:-:S02]  /*0670*/  IMAD.IADD R29, R20, 0x1, -R25 ;  /* 0x00000001141d7824 */ /* 0x000fc400078e0a19 */
[----:B------:R1:W4:Y:S04]  /*0680*/  @P0 LDG.E.U16 R12, [R16.64] ;  /* 0x00000004100c0981 */ /* 0x000328000c1e1500 */
[----:B------:R1:W4:Y:S01]  /*0690*/  @!P2 LDG.E.U16 R13, [R18.64] ;  /* 0x00000004120da981 */ /* 0x000322000c1e1500 */
[----:B------:R-:W-:-:S04]  /*06a0*/  IMAD.WIDE R30, R29, R2, c[0x0][0x170] ;  /* 0x00005c001d1e7625 */ /* 0x000fc800078e0202 */
[-C--:B0-----:R-:W-:Y:S01]  /*06b0*/  IMAD.WIDE R8, R33, R2.reuse, c[0x0][0x170] ;  /* 0x00005c0021087625 */ /* 0x081fe200078e0202 */
[----:B------:R-:W4:Y:S03]  /*06c0*/  LDG.E.EL.U16 R25, [R30.64] ;  /* 0x000000041e197981 */ /* 0x000f26000c2e1500 */
[-C--:B------:R-:W-:Y:S02]  /*06d0*/  IMAD.WIDE R28, R29, R2.reuse, c[0x0][0x168] ;  /* 0x00005a001d1c7625 */ /* 0x080fe400078e0202 */
[----:B------:R-:W4:Y:S02]  /*06e0*/  LDG.E.EL.U16 R8, [R8.64] ;  /* 0x0000000408087981 */ /* 0x000f24000c2e1500 */
[-C--:B------:R-:W-:Y:S02]  /*06f0*/  IMAD.WIDE R10, R11, R2.reuse, c[0x0][0x160] ;  /* 0x000058000b0a7625 */ /* 0x080fe400078e0202 */
[----:B------:R-:W4:Y:S02]  /*0700*/  LDG.E.EL.U16 R28, [R28.64] ;  /* 0x000000041c1c7981 */ /* 0x000f24000c2e1500 */
[----:B-1----:R-:W-:-:S02]  /*0710*/  IMAD.WIDE R16, R21, R2, c[0x0][0x160] ;  /* 0x0000580015107625 */ /* 0x002fc400078e0202 */
[----:B------:R-:W4:Y:S02]  /*0720*/  LDG.E.U16 R10, [R10.64] ;  /* 0x000000040a0a7981 */ /* 0x000f24000c1e1500 */
[-C--:B------:R-:W-:Y:S02]  /*0730*/  IMAD.WIDE R18, R7, R2.reuse, c[0x0][0x160] ;  /* 0x0000580007127625 */ /* 0x080fe400078e0202 */
[----:B------:R-:W4:Y:S02]  /*0740*/  LDG.E.U16 R16, [R16.64] ;  /* 0x0000000410107981 */ /* 0x000f24000c1e1500 */
[-C--:B------:R-:W-:Y:S02]  /*0750*/  IMAD.WIDE R22, R33, R2.reuse, c[0x0][0x168] ;  /* 0x00005a0021167625 */ /* 0x080fe400078e0202 */
[----:B------:R-:W4:Y:S02]  /*0760*/  LDG.E.U16 R18, [R18.64] ;  /* 0x0000000412127981 */ /* 0x000f24000c1e1500 */
[----:B------:R-:W-:-:S02]  /*0770*/  IMAD.WIDE R20, R15, R2, c[0x0][0x160] ;  /* 0x000058000f147625 */ /* 0x000fc400078e0202 */
[----:B------:R-:W4:Y:S04]  /*0780*/  LDG.E.EL.U16 R22, [R22.64] ;  /* 0x0000000416167981 */ /* 0x000f28000c2e1500 */
[----:B------:R-:W4:Y:S01]  /*0790*/  LDG.E.U16 R20, [R20.64] ;  /* 0x0000000414147981 */ /* 0x000f22000c1e1500 */
[----:B--2---:R-:W-:Y:S02]  /*07a0*/  SEL R7, R4, RZ, P1 ;  /* 0x000000ff04077207 */ /* 0x004fe40000800000 */
[----:B---3--:R-:W-:-:S03]  /*07b0*/  SEL R6, R6, RZ, !P3 ;  /* 0x000000ff06067207 */ /* 0x008fc60005800000 */
[----:B------:R-:W-:Y:S01]  /*07c0*/  IMAD.U32 R7, R7, 0x10000, RZ ;  /* 0x0001000007077824 */ /* 0x000fe200078e00ff */
[----:B-----5:R-:W-:Y:S02]  /*07d0*/  SEL R5, R5, RZ, P1 ;  /* 0x000000ff05057207 */ /* 0x020fe40000800000 */
[----:B------:R-:W-:Y:S01]  /*07e0*/  SEL R0, R0, RZ, !P3 ;  /* 0x000000ff00007207 */ /* 0x000fe20005800000 */
[----:B------:R-:W-:Y:S02]  /*07f0*/  IMAD.U32 R6, R6, 0x10000, RZ ;  /* 0x0001000006067824 */ /* 0x000fe400078e00ff */
[----:B------:R-:W-:Y:S02]  /*0800*/  IMAD.U32 R5, R5, 0x10000, RZ ;  /* 0x0001000005057824 */ /* 0x000fe400078e00ff */
[----:B------:R-:W-:Y:S01]  /*0810*/  IMAD.U32 R0, R0, 0x10000, RZ ;  /* 0x0001000000007824 */ /* 0x000fe200078e00ff */
[----:B------:R-:W-:Y:S01]  /*0820*/  FADD R26, RZ, -R6 ;  /* 0x80000006ff1a7221 */ /* 0x000fe20000000000 */
[----:B------:R-:W-:-:S02]  /*0830*/  @P3 FSEL R26, R7, RZ, P1 ;  /* 0x000000ff071a3208 */ /* 0x000fc40000800000 */
[----:B------:R-:W-:Y:S01]  /*0840*/  FADD R4, RZ, -R0 ;  /* 0x80000000ff047221 */ /* 0x000fe20000000000 */
[----:B------:R-:W-:Y:S02]  /*0850*/  @P3 FSEL R4, R5, RZ, P1 ;  /* 0x000000ff05043208 */ /* 0x000fe40000800000 */
[----:B------:R-:W-:Y:S02]  /*0860*/  SEL R6, R14, RZ, !P2 ;  /* 0x000000ff0e067207 */ /* 0x000fe40005000000 */
[----:B----4-:R-:W-:Y:S02]  /*0870*/  SEL R7, R24, RZ, P0 ;  /* 0x000000ff18077207 */ /* 0x010fe40000000000 */
[----:B------:R-:W-:Y:S02]  /*0880*/  SEL R5, R12, RZ, P0 ;  /* 0x000000ff0c057207 */ /* 0x000fe40000000000 */
[----:B------:R-:W-:Y:S01]  /*0890*/  SEL R0, R13, RZ, !P2 ;  /* 0x000000ff0d007207 */ /* 0x000fe20005000000 */
[----:B------:R-:W-:-:S02]  /*08a0*/  IMAD.U32 R6, R6, 0x10000, RZ ;  /* 0x0001000006067824 */ /* 0x000fc400078e00ff */
[----:B------:R-:W-:Y:S01]  /*08b0*/  IMAD.U32 R7, R7, 0x10000, RZ ;  /* 0x0001000007077824 */ /* 0x000fe200078e00ff */
[----:B------:R-:W-:Y:S01]  /*08c0*/  SHF.L.U32 R0, R0, 0x10, RZ ;  /* 0x0000001000007819 */ /* 0x000fe200000006ff */
[----:B------:R-:W-:Y:S01]  /*08d0*/  IMAD.U32 R5, R5, 0x10000, RZ ;  /* 0x0001000005057824 */ /* 0x000fe200078e00ff */
[----:B------:R-:W-:Y:S01]  /*08e0*/  FADD R6, RZ, -R6 ;  /* 0x80000006ff067221 */ /* 0x000fe20000000000 */
[----:B------:R-:W-:Y:S01]  /*08f0*/  IMAD.U32 R25, R25, 0x10000, RZ ;  /* 0x0001000019197824 */ /* 0x000fe200078e00ff */
[----:B------:R-:W-:Y:S01]  /*0900*/  @P2 FSEL R6, R7, RZ, P0 ;  /* 0x000000ff07062208 */ /* 0x000fe20000000000 */
[----:B------:R-:W-:Y:S01]  /*0910*/  FADD R0, RZ, -R0 ;  /* 0x80000000ff007221 */ /* 0x000fe20000000000 */
[----:B------:R-:W-:Y:S01]  /*0920*/  @P2 FSEL R0, R5, RZ, P0 ;  /* 0x000000ff05002208 */ /* 0x000fe20000000000 */
[----:B------:R-:W-:Y:S01]  /*0930*/  IMAD.U32 R9, R8, 0x10000, RZ ;  /* 0x0001000008097824 */ /* 0x000fe200078e00ff */
[----:B------:R-:W-:Y:S01]  /*0940*/  FMUL R26, R25, R26 ;  /* 0x0000001a191a7220 */ /* 0x000fe20000400000 */
[----:B------:R-:W-:Y:S01]  /*0950*/  FMUL R25, R4, R25 ;  /* 0x0000001904197220 */ /* 0x000fe20000400000 */
[----:B------:R-:W-:Y:S01]  /*0960*/  SHF.L.U32 R7, R28, 0x10, RZ ;  /* 0x000000101c077819 */ /* 0x000fe200000006ff */
[----:B------:R-:W-:Y:S01]  /*0970*/  FMUL R6, R9, R6 ;  /* 0x0000000609067220 */ /* 0x000fe20000400000 */
[----:B------:R-:W-:Y:S01]  /*0980*/  FMUL R9, R0, R9 ;  /* 0x0000000900097220 */ /* 0x000fe20000400000 */
[----:B------:R-:W-:Y:S01]  /*0990*/  IMAD.U32 R10, R10, 0x10000, RZ ;  /* 0x000100000a0a7824 */ /* 0x000fe200078e00ff */
[----:B------:R-:W-:Y:S01]  /*09a0*/  SHF.L.U32 R16, R16, 0x10, RZ ;  /* 0x0000001010107819 */ /* 0x000fe200000006ff */
[----:B------:R-:W-:-:S02]  /*09b0*/  IMAD.U32 R18, R18, 0x10000, RZ ;  /* 0x0001000012127824 */ /* 0x000fc400078e00ff */
[----:B------:R-:W-:Y:S01]  /*09c0*/  FFMA R11, R7, R10, R26 ;  /* 0x0000000a070b7223 */ /* 0x000fe2000000001a */
[----:B------:R-:W-:Y:S01]  /*09d0*/  IMAD.U32 R5, R22, 0x10000, RZ ;  /* 0x0001000016057824 */ /* 0x000fe200078e00ff */
[----:B------:R-:W-:Y:S01]  /*09e0*/  FFMA R18, R18, R7, R25 ;  /* 0x0000000712127223 */ /* 0x000fe20000000019 */
[----:B------:R-:W-:Y:S02]  /*09f0*/  IMAD.U32 R20, R20, 0x10000, RZ ;  /* 0x0001000014147824 */ /* 0x000fe400078e00ff */
[----:B------:R-:W-:Y:S02]  /*0a00*/  FFMA R6, R5, R16, R6 ;  /* 0x0000001005067223 */ /* 0x000fe40000000006 */
[----:B------:R-:W-:Y:S01]  /*0a10*/  FFMA R7, R20, R5, R9 ;  /* 0x0000000514077223 */ /* 0x000fe20000000009 */
[----:B------:R-:W-:Y:S02]  /*0a20*/  IMAD.WIDE R4, R3, R2, c[0x0][0x178] ;  /* 0x00005e0003047625 */ /* 0x000fe400078e0202 */
[----:B------:R-:W-:-:S02]  /*0a30*/  F2FP.BF16.F32.PACK_AB R11, R11, R6 ;  /* 0x000000060b0b723e */ /* 0x000fc400000010ff */
[----:B------:R-:W-:Y:S01]  /*0a40*/  F2FP.BF16.F32.PACK_AB R7, R18, R7 ;  /* 0x000000071207723e */ /* 0x000fe200000010ff */
[----:B------:R-:W-:-:S04]  /*0a50*/  IMAD.WIDE R2, R3, R2, c[0x0][0x180] ;  /* 0x0000600003027625 */ /* 0x000fc800078e0202 */
[----:B------:R-:W-:Y:S04]  /*0a60*/  STG.E [R4.64], R7 ;  /* 0x0000000704007986 */ /* 0x000fe8000c101904 */
[----:B------:R-:W-:Y:S01]  /*0a70*/  STG.E [R2.64], R11 ;  /* 0x0000000b02007986 */ /* 0x000fe2000c101904 */
[----:B------:R-:W-:Y:S05]  /*0a80*/  EXIT ;  /* 0x000000000000794d */ /* 0x000fea0003800000 */
.L_x_0:
[----:B------:R-:W-:-:S00]  /*0a90*/  BRA `(.L_x_0) ;  /* 0xfffffff000007947 */ /* 0x000fc0000383ffff */
[----:B------:R-:W-:-:S00]  /*0aa0*/  NOP ;  /* 0x0000000000007918 */ /* 0x000fc00000000000 */
        /* <DEDUP_REMOVED lines=13> */
.L_x_1:
